//
// Generated by NVIDIA NVVM Compiler
//
// Compiler Build ID: CL-36424714
// Cuda compilation tools, release 13.0, V13.0.88
// Based on NVVM 20.0.0
//

.version 9.0
.target sm_100
.address_size 64

	// .globl	_Z17invertImageKernelPhii

.visible .entry _Z17invertImageKernelPhii(
	.param .u64 .ptr .align 1 _Z17invertImageKernelPhii_param_0,
	.param .u32 _Z17invertImageKernelPhii_param_1,
	.param .u32 _Z17invertImageKernelPhii_param_2
)
{
	.reg .pred 	%p<7>;
	.reg .b16 	%rs<11>;
	.reg .b32 	%r<34>;
	.reg .b64 	%rd<11>;

	ld.param.u64 	%rd2, [_Z17invertImageKernelPhii_param_0];
	ld.param.u32 	%r13, [_Z17invertImageKernelPhii_param_1];
	ld.param.u32 	%r14, [_Z17invertImageKernelPhii_param_2];
	cvta.to.global.u64 	%rd1, %rd2;
	mov.u32 	%r15, %nctaid.x;
	mov.u32 	%r16, %ntid.x;
	mul.lo.s32 	%r1, %r15, %r16;
	mov.u32 	%r17, %ctaid.x;
	mov.u32 	%r18, %tid.x;
	mad.lo.s32 	%r32, %r17, %r16, %r18;
	mul.lo.s32 	%r19, %r13, %r14;
	mul.lo.s32 	%r3, %r19, 3;
	setp.ge.s32 	%p1, %r32, %r3;
	@%p1 bra 	$L__BB0_7;
	add.s32 	%r20, %r32, %r1;
	max.s32 	%r21, %r3, %r20;
	setp.lt.s32 	%p2, %r20, %r3;
	selp.u32 	%r22, 1, 0, %p2;
	add.s32 	%r23, %r20, %r22;
	sub.s32 	%r24, %r21, %r23;
	div.u32 	%r25, %r24, %r1;
	add.s32 	%r4, %r25, %r22;
	and.b32  	%r26, %r4, 3;
	setp.eq.s32 	%p3, %r26, 3;
	@%p3 bra 	$L__BB0_4;
	add.s32 	%r27, %r4, 1;
	and.b32  	%r28, %r27, 3;
	neg.s32 	%r30, %r28;
$L__BB0_3:
	.pragma "nounroll";
	cvt.s64.s32 	%rd3, %r32;
	add.s64 	%rd4, %rd1, %rd3;
	ld.global.u8 	%rs1, [%rd4];
	not.b16 	%rs2, %rs1;
	st.global.u8 	[%rd4], %rs2;
	add.s32 	%r32, %r32, %r1;
	add.s32 	%r30, %r30, 1;
	setp.ne.s32 	%p4, %r30, 0;
	@%p4 bra 	$L__BB0_3;
$L__BB0_4:
	setp.lt.u32 	%p5, %r4, 3;
	@%p5 bra 	$L__BB0_7;
	cvt.s64.s32 	%rd7, %r1;
	shl.b32 	%r29, %r1, 2;
$L__BB0_6:
	cvt.s64.s32 	%rd5, %r32;
	add.s64 	%rd6, %rd1, %rd5;
	ld.global.u8 	%rs3, [%rd6];
	not.b16 	%rs4, %rs3;
	st.global.u8 	[%rd6], %rs4;
	add.s64 	%rd8, %rd6, %rd7;
	ld.global.u8 	%rs5, [%rd8];
	not.b16 	%rs6, %rs5;
	st.global.u8 	[%rd8], %rs6;
	add.s64 	%rd9, %rd8, %rd7;
	ld.global.u8 	%rs7, [%rd9];
	not.b16 	%rs8, %rs7;
	st.global.u8 	[%rd9], %rs8;
	add.s64 	%rd10, %rd9, %rd7;
	ld.global.u8 	%rs9, [%rd10];
	not.b16 	%rs10, %rs9;
	st.global.u8 	[%rd10], %rs10;
	add.s32 	%r32, %r29, %r32;
	setp.lt.s32 	%p6, %r32, %r3;
	@%p6 bra 	$L__BB0_6;
$L__BB0_7:
	ret;

}
	// .globl	_Z19invertImageKernel_RPhii
.visible .entry _Z19invertImageKernel_RPhii(
	.param .u64 .ptr .align 1 _Z19invertImageKernel_RPhii_param_0,
	.param .u32 _Z19invertImageKernel_RPhii_param_1,
	.param .u32 _Z19invertImageKernel_RPhii_param_2
)
{
	.reg .pred 	%p<5>;
	.reg .b16 	%rs<16>;
	.reg .b32 	%r<15>;
	.reg .b64 	%rd<5>;

	ld.param.u64 	%rd3, [_Z19invertImageKernel_RPhii_param_0];
	ld.param.u32 	%r7, [_Z19invertImageKernel_RPhii_param_1];
	ld.param.u32 	%r8, [_Z19invertImageKernel_RPhii_param_2];
	mov.u32 	%r1, %ntid.x;
	mov.u32 	%r9, %ctaid.x;
	mov.u32 	%r10, %tid.x;
	mad.lo.s32 	%r14, %r9, %r1, %r10;
	mul.lo.s32 	%r11, %r7, %r8;
	mul.lo.s32 	%r3, %r11, 3;
	setp.ge.s32 	%p1, %r14, %r3;
	@%p1 bra 	$L__BB1_8;
	mov.u32 	%r12, %nctaid.x;
	mul.lo.s32 	%r4, %r12, %r1;
	cvta.to.global.u64 	%rd1, %rd3;
$L__BB1_2:
	mad.lo.s32 	%r13, %r14, -1431655765, 715827882;
	setp.lt.u32 	%p2, %r13, 1431655765;
	cvt.s64.s32 	%rd4, %r14;
	add.s64 	%rd2, %rd1, %rd4;
	@%p2 bra 	$L__BB1_5;
	ld.global.u8 	%rs14, [%rd2];
$L__BB1_4:
	not.b16 	%rs15, %rs14;
	bra.uni 	$L__BB1_7;
$L__BB1_5:
	ld.global.u8 	%rs14, [%rd2];
	add.s16 	%rs7, %rs14, -101;
	and.b16  	%rs8, %rs7, 255;
	setp.gt.u16 	%p3, %rs8, 98;
	@%p3 bra 	$L__BB1_4;
	mul.lo.s16 	%rs10, %rs14, 41;
	shr.u16 	%rs11, %rs10, 10;
	mul.lo.s16 	%rs12, %rs11, 25;
	sub.s16 	%rs13, %rs14, %rs12;
	mul.lo.s16 	%rs15, %rs13, 10;
$L__BB1_7:
	st.global.u8 	[%rd2], %rs15;
	add.s32 	%r14, %r14, %r4;
	setp.lt.s32 	%p4, %r14, %r3;
	@%p4 bra 	$L__BB1_2;
$L__BB1_8:
	ret;

}
	// .globl	_Z27invertImageKernel_NewFormatPhii
.visible .entry _Z27invertImageKernel_NewFormatPhii(
	.param .u64 .ptr .align 1 _Z27invertImageKernel_NewFormatPhii_param_0,
	.param .u32 _Z27invertImageKernel_NewFormatPhii_param_1,
	.param .u32 _Z27invertImageKernel_NewFormatPhii_param_2
)
{
	.reg .pred 	%p<5>;
	.reg .b16 	%rs<16>;
	.reg .b32 	%r<15>;
	.reg .b64 	%rd<5>;

	ld.param.u64 	%rd3, [_Z27invertImageKernel_NewFormatPhii_param_0];
	ld.param.u32 	%r7, [_Z27invertImageKernel_NewFormatPhii_param_1];
	ld.param.u32 	%r8, [_Z27invertImageKernel_NewFormatPhii_param_2];
	mov.u32 	%r1, %ntid.x;
	mov.u32 	%r9, %ctaid.x;
	mov.u32 	%r10, %tid.x;
	mad.lo.s32 	%r14, %r9, %r1, %r10;
	mul.lo.s32 	%r11, %r7, %r8;
	mul.lo.s32 	%r3, %r11, 3;
	setp.ge.s32 	%p1, %r14, %r3;
	@%p1 bra 	$L__BB2_8;
	mov.u32 	%r12, %nctaid.x;
	mul.lo.s32 	%r4, %r12, %r1;
	cvta.to.global.u64 	%rd1, %rd3;
$L__BB2_2:
	mad.lo.s32 	%r13, %r14, -1431655765, 715827882;
	setp.lt.u32 	%p2, %r13, 1431655765;
	cvt.s64.s32 	%rd4, %r14;
	add.s64 	%rd2, %rd1, %rd4;
	@%p2 bra 	$L__BB2_5;
	ld.global.u8 	%rs14, [%rd2];
$L__BB2_4:
	not.b16 	%rs15, %rs14;
	bra.uni 	$L__BB2_7;
$L__BB2_5:
	ld.global.u8 	%rs14, [%rd2];
	add.s16 	%rs7, %rs14, -101;
	and.b16  	%rs8, %rs7, 255;
	setp.gt.u16 	%p3, %rs8, 98;
	@%p3 bra 	$L__BB2_4;
	mul.lo.s16 	%rs10, %rs14, 41;
	shr.u16 	%rs11, %rs10, 10;
	mul.lo.s16 	%rs12, %rs11, 25;
	sub.s16 	%rs13, %rs14, %rs12;
	mul.lo.s16 	%rs15, %rs13, 10;
$L__BB2_7:
	st.global.u8 	[%rd2], %rs15;
	add.s32 	%r14, %r14, %r4;
	setp.lt.s32 	%p4, %r14, %r3;
	@%p4 bra 	$L__BB2_2;
$L__BB2_8:
	ret;

}


// ===== COMPILED SASS (sm_100) =====

	.target	sm_100

	.elftype	@"ET_EXEC"


//--------------------- .note.nv.tkinfo           --------------------------
	.section	.note.nv.tkinfo,"",@"SHT_NOTE"
	.sectionflags	@"SHF_NOTE_NV_TKINFO"
	.tkinfo
        /*0018*/ 	.word	0x00000002
        /*0030*/ 	.string	""
        /*0030*/ 	.string	"ptxas"
        /*0030*/ 	.string	"Cuda compilation tools, release 13.0, V13.0.88"
        /*0030*/ 	.string	"Build cuda_13.0.r13.0/compiler.36424714_0"
        /*0030*/ 	.string	"-arch sm_100 -m 64 "



//--------------------- .note.nv.cuinfo           --------------------------
	.section	.note.nv.cuinfo,"",@"SHT_NOTE"
	.sectionflags	@"SHF_NOTE_NV_CUINFO"
        /*0018*/ 	.short	0x0002
        /*001a*/ 	.short	0x0064
        /*001c*/ 	.short	0x0082
	.zero		2


//--------------------- .nv.info                  --------------------------
	.section	.nv.info,"",@"SHT_CUDA_INFO"
	.align	4


	//----- nvinfo : EIATTR_REGCOUNT
	.align		4
        /*0000*/ 	.byte	0x04, 0x2f
        /*0002*/ 	.short	(.L_1 - .L_0)
	.align		4
.L_0:
        /*0004*/ 	.word	index@(_Z17invertImageKernelPhii)
        /*0008*/ 	.word	0x00000016


	//----- nvinfo : EIATTR_FRAME_SIZE
	.align		4
.L_1:
        /*000c*/ 	.byte	0x04, 0x11
        /*000e*/ 	.short	(.L_3 - .L_2)
	.align		4
.L_2:
        /*0010*/ 	.word	index@(_Z17invertImageKernelPhii)
        /*0014*/ 	.word	0x00000000


	//----- nvinfo : EIATTR_REGCOUNT
	.align		4
.L_3:
        /*0018*/ 	.byte	0x04, 0x2f
        /*001a*/ 	.short	(.L_5 - .L_4)
	.align		4
.L_4:
        /*001c*/ 	.word	index@(_Z19invertImageKernel_RPhii)
        /*0020*/ 	.word	0x00000008


	//----- nvinfo : EIATTR_FRAME_SIZE
	.align		4
.L_5:
        /*0024*/ 	.byte	0x04, 0x11
        /*0026*/ 	.short	(.L_7 - .L_6)
	.align		4
.L_6:
        /*0028*/ 	.word	index@(_Z19invertImageKernel_RPhii)
        /*002c*/ 	.word	0x00000000


	//----- nvinfo : EIATTR_REGCOUNT
	.align		4
.L_7:
        /*0030*/ 	.byte	0x04, 0x2f
        /*0032*/ 	.short	(.L_9 - .L_8)
	.align		4
.L_8:
        /*0034*/ 	.word	index@(_Z27invertImageKernel_NewFormatPhii)
        /*0038*/ 	.word	0x00000008


	//----- nvinfo : EIATTR_FRAME_SIZE
	.align		4
.L_9:
        /*003c*/ 	.byte	0x04, 0x11
        /*003e*/ 	.short	(.L_11 - .L_10)
	.align		4
.L_10:
        /*0040*/ 	.word	index@(_Z27invertImageKernel_NewFormatPhii)
        /*0044*/ 	.word	0x00000000


	//----- nvinfo : EIATTR_MIN_STACK_SIZE
	.align		4
.L_11:
        /*0048*/ 	.byte	0x04, 0x12
        /*004a*/ 	.short	(.L_13 - .L_12)
	.align		4
.L_12:
        /*004c*/ 	.word	index@(_Z27invertImageKernel_NewFormatPhii)
        /*0050*/ 	.word	0x00000000


	//----- nvinfo : EIATTR_MIN_STACK_SIZE
	.align		4
.L_13:
        /*0054*/ 	.byte	0x04, 0x12
        /*0056*/ 	.short	(.L_15 - .L_14)
	.align		4
.L_14:
        /*0058*/ 	.word	index@(_Z19invertImageKernel_RPhii)
        /*005c*/ 	.word	0x00000000


	//----- nvinfo : EIATTR_MIN_STACK_SIZE
	.align		4
.L_15:
        /*0060*/ 	.byte	0x04, 0x12
        /*0062*/ 	.short	(.L_17 - .L_16)
	.align		4
.L_16:
        /*0064*/ 	.word	index@(_Z17invertImageKernelPhii)
        /*0068*/ 	.word	0x00000000
.L_17:


//--------------------- .nv.compat                --------------------------
	.section	.nv.compat,"",@"SHT_CUDA_COMPAT_INFO"
	.align	4
        /*0000*/ 	.byte	0x02, 0x09, 0x00, 0x00, 0x02, 0x02, 0x01, 0x00, 0x02, 0x05, 0x05, 0x00, 0x03, 0x07, 0x01, 0x01
        /*0010*/ 	.byte	0x02, 0x03, 0x00, 0x00, 0x02, 0x06, 0x01, 0x00, 0x04, 0x0b, 0x08, 0x00, 0x09, 0x00, 0x00, 0x00
        /*0020*/ 	.byte	0x00, 0x00, 0x00, 0x00


//--------------------- .nv.info._Z27invertImageKernel_NewFormatPhii --------------------------
	.section	.nv.info._Z27invertImageKernel_NewFormatPhii,"",@"SHT_CUDA_INFO"
	.sectionflags	@""
	.align	4


	//----- nvinfo : EIATTR_CUDA_API_VERSION
	.align		4
        /*0000*/ 	.byte	0x04, 0x37
        /*0002*/ 	.short	(.L_19 - .L_18)
.L_18:
        /*0004*/ 	.word	0x00000082


	//----- nvinfo : EIATTR_KPARAM_INFO
	.align		4
.L_19:
        /*0008*/ 	.byte	0x04, 0x17
        /*000a*/ 	.short	(.L_21 - .L_20)
.L_20:
        /*000c*/ 	.word	0x00000000
        /*0010*/ 	.short	0x0002
        /*0012*/ 	.short	0x000c
        /*0014*/ 	.byte	0x00, 0xf0, 0x11, 0x00


	//----- nvinfo : EIATTR_KPARAM_INFO
	.align		4
.L_21:
        /*0018*/ 	.byte	0x04, 0x17
        /*001a*/ 	.short	(.L_23 - .L_22)
.L_22:
        /*001c*/ 	.word	0x00000000
        /*0020*/ 	.short	0x0001
        /*0022*/ 	.short	0x0008
        /*0024*/ 	.byte	0x00, 0xf0, 0x11, 0x00


	//----- nvinfo : EIATTR_KPARAM_INFO
	.align		4
.L_23:
        /*0028*/ 	.byte	0x04, 0x17
        /*002a*/ 	.short	(.L_25 - .L_24)
.L_24:
        /*002c*/ 	.word	0x00000000
        /*0030*/ 	.short	0x0000
        /*0032*/ 	.short	0x0000
        /*0034*/ 	.byte	0x00, 0xf5, 0x21, 0x00


	//----- nvinfo : EIATTR_SPARSE_MMA_MASK
	.align		4
.L_25:
        /*0038*/ 	.byte	0x03, 0x50
        /*003a*/ 	.short	0x0000


	//----- nvinfo : EIATTR_MAXREG_COUNT
	.align		4
        /*003c*/ 	.byte	0x03, 0x1b
        /*003e*/ 	.short	0x00ff


	//----- nvinfo : EIATTR_MERCURY_ISA_VERSION
	.align		4
        /*0040*/ 	.byte	0x03, 0x5f
        /*0042*/ 	.short	0x0101


	//----- nvinfo : EIATTR_VRC_CTA_INIT_COUNT
	.align		4
        /*0044*/ 	.byte	0x02, 0x4a
	.zero		1
	.zero		1


	//----- nvinfo : EIATTR_EXIT_INSTR_OFFSETS
	.align		4
        /*0048*/ 	.byte	0x04, 0x1c
        /*004a*/ 	.short	(.L_27 - .L_26)


	//   ....[0]....
.L_26:
        /*004c*/ 	.word	0x00000090


	//   ....[1]....
        /*0050*/ 	.word	0x000002e0


	//----- nvinfo : EIATTR_CRS_STACK_SIZE
	.align		4
.L_27:
        /*0054*/ 	.byte	0x04, 0x1e
        /*0056*/ 	.short	(.L_29 - .L_28)
.L_28:
        /*0058*/ 	.word	0x00000000


	//----- nvinfo : EIATTR_CBANK_PARAM_SIZE
	.align		4
.L_29:
        /*005c*/ 	.byte	0x03, 0x19
        /*005e*/ 	.short	0x0010


	//----- nvinfo : EIATTR_PARAM_CBANK
	.align		4
        /*0060*/ 	.byte	0x04, 0x0a
        /*0062*/ 	.short	(.L_31 - .L_30)
	.align		4
.L_30:
        /*0064*/ 	.word	index@(.nv.constant0._Z27invertImageKernel_NewFormatPhii)
        /*0068*/ 	.short	0x0380
        /*006a*/ 	.short	0x0010


	//----- nvinfo : EIATTR_SW_WAR
	.align		4
.L_31:
        /*006c*/ 	.byte	0x04, 0x36
        /*006e*/ 	.short	(.L_33 - .L_32)
.L_32:
        /*0070*/ 	.word	0x00000008
.L_33:


//--------------------- .nv.info._Z19invertImageKernel_RPhii --------------------------
	.section	.nv.info._Z19invertImageKernel_RPhii,"",@"SHT_CUDA_INFO"
	.sectionflags	@""
	.align	4


	//----- nvinfo : EIATTR_CUDA_API_VERSION
	.align		4
        /*0000*/ 	.byte	0x04, 0x37
        /*0002*/ 	.short	(.L_35 - .L_34)
.L_34:
        /*0004*/ 	.word	0x00000082


	//----- nvinfo : EIATTR_KPARAM_INFO
	.align		4
.L_35:
        /*0008*/ 	.byte	0x04, 0x17
        /*000a*/ 	.short	(.L_37 - .L_36)
.L_36:
        /*000c*/ 	.word	0x00000000
        /*0010*/ 	.short	0x0002
        /*0012*/ 	.short	0x000c
        /*0014*/ 	.byte	0x00, 0xf0, 0x11, 0x00


	//----- nvinfo : EIATTR_KPARAM_INFO
	.align		4
.L_37:
        /*0018*/ 	.byte	0x04, 0x17
        /*001a*/ 	.short	(.L_39 - .L_38)
.L_38:
        /*001c*/ 	.word	0x00000000
        /*0020*/ 	.short	0x0001
        /*0022*/ 	.short	0x0008
        /*0024*/ 	.byte	0x00, 0xf0, 0x11, 0x00


	//----- nvinfo : EIATTR_KPARAM_INFO
	.align		4
.L_39:
        /*0028*/ 	.byte	0x04, 0x17
        /*002a*/ 	.short	(.L_41 - .L_40)
.L_40:
        /*002c*/ 	.word	0x00000000
        /*0030*/ 	.short	0x0000
        /*0032*/ 	.short	0x0000
        /*0034*/ 	.byte	0x00, 0xf5, 0x21, 0x00


	//----- nvinfo : EIATTR_SPARSE_MMA_MASK
	.align		4
.L_41:
        /*0038*/ 	.byte	0x03, 0x50
        /*003a*/ 	.short	0x0000


	//----- nvinfo : EIATTR_MAXREG_COUNT
	.align		4
        /*003c*/ 	.byte	0x03, 0x1b
        /*003e*/ 	.short	0x00ff


	//----- nvinfo : EIATTR_MERCURY_ISA_VERSION
	.align		4
        /*0040*/ 	.byte	0x03, 0x5f
        /*0042*/ 	.short	0x0101


	//----- nvinfo : EIATTR_VRC_CTA_INIT_COUNT
	.align		4
        /*0044*/ 	.byte	0x02, 0x4a
	.zero		1
	.zero		1


	//----- nvinfo : EIATTR_EXIT_INSTR_OFFSETS
	.align		4
        /*0048*/ 	.byte	0x04, 0x1c
        /*004a*/ 	.short	(.L_43 - .L_42)


	//   ....[0]....
.L_42:
        /*004c*/ 	.word	0x00000090


	//   ....[1]....
        /*0050*/ 	.word	0x000002e0


	//----- nvinfo : EIATTR_CRS_STACK_SIZE
	.align		4
.L_43:
        /*0054*/ 	.byte	0x04, 0x1e
        /*0056*/ 	.short	(.L_45 - .L_44)
.L_44:
        /*0058*/ 	.word	0x00000000


	//----- nvinfo : EIATTR_CBANK_PARAM_SIZE
	.align		4
.L_45:
        /*005c*/ 	.byte	0x03, 0x19
        /*005e*/ 	.short	0x0010


	//----- nvinfo : EIATTR_PARAM_CBANK
	.align		4
        /*0060*/ 	.byte	0x04, 0x0a
        /*0062*/ 	.short	(.L_47 - .L_46)
	.align		4
.L_46:
        /*0064*/ 	.word	index@(.nv.constant0._Z19invertImageKernel_RPhii)
        /*0068*/ 	.short	0x0380
        /*006a*/ 	.short	0x0010


	//----- nvinfo : EIATTR_SW_WAR
	.align		4
.L_47:
        /*006c*/ 	.byte	0x04, 0x36
        /*006e*/ 	.short	(.L_49 - .L_48)
.L_48:
        /*0070*/ 	.word	0x00000008
.L_49:


//--------------------- .nv.info._Z17invertImageKernelPhii --------------------------
	.section	.nv.info._Z17invertImageKernelPhii,"",@"SHT_CUDA_INFO"
	.sectionflags	@""
	.align	4


	//----- nvinfo : EIATTR_CUDA_API_VERSION
	.align		4
        /*0000*/ 	.byte	0x04, 0x37
        /*0002*/ 	.short	(.L_51 - .L_50)
.L_50:
        /*0004*/ 	.word	0x00000082


	//----- nvinfo : EIATTR_KPARAM_INFO
	.align		4
.L_51:
        /*0008*/ 	.byte	0x04, 0x17
        /*000a*/ 	.short	(.L_53 - .L_52)
.L_52:
        /*000c*/ 	.word	0x00000000
        /*0010*/ 	.short	0x0002
        /*0012*/ 	.short	0x000c
        /*0014*/ 	.byte	0x00, 0xf0, 0x11, 0x00


	//----- nvinfo : EIATTR_KPARAM_INFO
	.align		4
.L_53:
        /*0018*/ 	.byte	0x04, 0x17
        /*001a*/ 	.short	(.L_55 - .L_54)
.L_54:
        /*001c*/ 	.word	0x00000000
        /*0020*/ 	.short	0x0001
        /*0022*/ 	.short	0x0008
        /*0024*/ 	.byte	0x00, 0xf0, 0x11, 0x00


	//----- nvinfo : EIATTR_KPARAM_INFO
	.align		4
.L_55:
        /*0028*/ 	.byte	0x04, 0x17
        /*002a*/ 	.short	(.L_57 - .L_56)
.L_56:
        /*002c*/ 	.word	0x00000000
        /*0030*/ 	.short	0x0000
        /*0032*/ 	.short	0x0000
        /*0034*/ 	.byte	0x00, 0xf5, 0x21, 0x00


	//----- nvinfo : EIATTR_SPARSE_MMA_MASK
	.align		4
.L_57:
        /*0038*/ 	.byte	0x03, 0x50
        /*003a*/ 	.short	0x0000


	//----- nvinfo : EIATTR_MAXREG_COUNT
	.align		4
        /*003c*/ 	.byte	0x03, 0x1b
        /*003e*/ 	.short	0x00ff


	//----- nvinfo : EIATTR_MERCURY_ISA_VERSION
	.align		4
        /*0040*/ 	.byte	0x03, 0x5f
        /*0042*/ 	.short	0x0101


	//----- nvinfo : EIATTR_VRC_CTA_INIT_COUNT
	.align		4
        /*0044*/ 	.byte	0x02, 0x4a
	.zero		1
	.zero		1


	//----- nvinfo : EIATTR_EXIT_INSTR_OFFSETS
	.align		4
        /*0048*/ 	.byte	0x04, 0x1c
        /*004a*/ 	.short	(.L_59 - .L_58)


	//   ....[0]....
.L_58:
        /*004c*/ 	.word	0x000000b0


	//   ....[1]....
        /*0050*/ 	.word	0x00000380


	//   ....[2]....
        /*0054*/ 	.word	0x00000520


	//----- nvinfo : EIATTR_CRS_STACK_SIZE
	.align		4
.L_59:
        /*0058*/ 	.byte	0x04, 0x1e
        /*005a*/ 	.short	(.L_61 - .L_60)
.L_60:
        /*005c*/ 	.word	0x00000000


	//----- nvinfo : EIATTR_CBANK_PARAM_SIZE
	.align		4
.L_61:
        /*0060*/ 	.byte	0x03, 0x19
        /*0062*/ 	.short	0x0010


	//----- nvinfo : EIATTR_PARAM_CBANK
	.align		4
        /*0064*/ 	.byte	0x04, 0x0a
        /*0066*/ 	.short	(.L_63 - .L_62)
	.align		4
.L_62:
        /*0068*/ 	.word	index@(.nv.constant0._Z17invertImageKernelPhii)
        /*006c*/ 	.short	0x0380
        /*006e*/ 	.short	0x0010


	//----- nvinfo : EIATTR_SW_WAR
	.align		4
.L_63:
        /*0070*/ 	.byte	0x04, 0x36
        /*0072*/ 	.short	(.L_65 - .L_64)
.L_64:
        /*0074*/ 	.word	0x00000008
.L_65:


//--------------------- .nv.callgraph             --------------------------
	.section	.nv.callgraph,"",@"SHT_CUDA_CALLGRAPH"
	.align	4
	.sectionentsize	8
	.align		4
        /*0000*/ 	.word	0x00000000
	.align		4
        /*0004*/ 	.word	0xffffffff
	.align		4
        /*0008*/ 	.word	0x00000000
	.align		4
        /*000c*/ 	.word	0xfffffffe
	.align		4
        /*0010*/ 	.word	0x00000000
	.align		4
        /*0014*/ 	.word	0xfffffffd
	.align		4
        /*0018*/ 	.word	0x00000000
	.align		4
        /*001c*/ 	.word	0xfffffffc


//--------------------- .text._Z27invertImageKernel_NewFormatPhii --------------------------
	.section	.text._Z27invertImageKernel_NewFormatPhii,"ax",@progbits
	.align	128
        .global         _Z27invertImageKernel_NewFormatPhii
        .type           _Z27invertImageKernel_NewFormatPhii,@function
        .size           _Z27invertImageKernel_NewFormatPhii,(.L_x_17 - _Z27invertImageKernel_NewFormatPhii)
        .other          _Z27invertImageKernel_NewFormatPhii,@"STO_CUDA_ENTRY STV_DEFAULT"
_Z27invertImageKernel_NewFormatPhii:
.text._Z27invertImageKernel_NewFormatPhii:
[----:B------:R-:W-:Y:S01]  /*0000*/  LDC R1, c[0x0][0x37c] ;  /* 0x0000df00ff017b82 */ /* 0x000fe20000000800 */
[----:B------:R-:W0:Y:S01]  /*0010*/  S2R R0, SR_CTAID.X ;  /* 0x0000000000007919 */ /* 0x000e220000002500 */
[----:B------:R-:W1:Y:S01]  /*0020*/  LDCU.64 UR6, c[0x0][0x388] ;  /* 0x00007100ff0677ac */ /* 0x000e620008000a00 */
[----:B------:R-:W0:Y:S01]  /*0030*/  S2R R3, SR_TID.X ;  /* 0x0000000000037919 */ /* 0x000e220000002100 */
[----:B------:R-:W0:Y:S01]  /*0040*/  LDCU UR5, c[0x0][0x360] ;  /* 0x00006c00ff0577ac */ /* 0x000e220008000800 */
[----:B-1----:R-:W-:-:S04]  /*0050*/  UIMAD UR4, UR6, UR7, URZ ;  /* 0x00000007060472a4 */ /* 0x002fc8000f8e02ff */
[----:B------:R-:W-:Y:S01]  /*0060*/  UIMAD UR4, UR4, 0x3, URZ ;  /* 0x00000003040478a4 */ /* 0x000fe2000f8e02ff */
[----:B0-----:R-:W-:-:S05]  /*0070*/  IMAD R0, R0, UR5, R3 ;  /* 0x0000000500007c24 */ /* 0x001fca000f8e0203 */
[----:B------:R-:W-:-:S13]  /*0080*/  ISETP.GE.AND P0, PT, R0, UR4, PT ;  /* 0x0000000400007c0c */ /* 0x000fda000bf06270 */
[----:B------:R-:W-:Y:S05]  /*0090*/  @P0 EXIT ;  /* 0x000000000000094d */ /* 0x000fea0003800000 */
[----:B------:R-:W0:Y:S01]  /*00a0*/  LDCU UR6, c[0x0][0x370] ;  /* 0x00006e00ff0677ac */ /* 0x000e220008000800 */
[----:B------:R-:W1:Y:S01]  /*00b0*/  LDCU.64 UR8, c[0x0][0x358] ;  /* 0x00006b00ff0877ac */ /* 0x000e620008000a00 */
[----:B------:R-:W2:Y:S01]  /*00c0*/  LDCU.64 UR10, c[0x0][0x380] ;  /* 0x00007000ff0a77ac */ /* 0x000ea20008000a00 */
[----:B0-----:R-:W-:-:S12]  /*00d0*/  UIMAD UR5, UR5, UR6, URZ ;  /* 0x00000006050572a4 */ /* 0x001fd8000f8e02ff */
.L_x_4:
[----:B0--3--:R-:W-:Y:S01]  /*00e0*/  IMAD.MOV.U32 R3, RZ, RZ, -0x55555555 ;  /* 0xaaaaaaabff037424 */ /* 0x009fe200078e00ff */
[C---:B--2---:R-:W-:Y:S01]  /*00f0*/  IADD3 R2, P0, PT, R0.reuse, UR10, RZ ;  /* 0x0000000a00027c10 */ /* 0x044fe2000ff1e0ff */
[----:B------:R-:W-:Y:S02]  /*0100*/  BSSY.RECONVERGENT B0, `(.L_x_0) ;  /* 0x000001b000007945 */ /* 0x000fe40003800200 */
[C---:B------:R-:W-:Y:S01]  /*0110*/  IMAD R4, R0.reuse, R3, 0x2aaaaaaa ;  /* 0x2aaaaaaa00047424 */ /* 0x040fe200078e0203 */
[C---:B------:R-:W-:Y:S01]  /*0120*/  LEA.HI.X.SX32 R3, R0.reuse, UR11, 0x1, P0 ;  /* 0x0000000b00037c11 */ /* 0x040fe200080f0eff */
[----:B------:R-:W-:-:S03]  /*0130*/  VIADD R0, R0, UR5 ;  /* 0x0000000500007c36 */ /* 0x000fc60008000000 */
[----:B------:R-:W-:Y:S02]  /*0140*/  ISETP.GE.U32.AND P1, PT, R4, 0x55555555, PT ;  /* 0x555555550400780c */ /* 0x000fe40003f26070 */
[----:B------:R-:W-:-:S11]  /*0150*/  ISETP.GE.AND P0, PT, R0, UR4, PT ;  /* 0x0000000400007c0c */ /* 0x000fd6000bf06270 */
[----:B------:R-:W-:Y:S05]  /*0160*/  @!P1 BRA `(.L_x_1) ;  /* 0x0000000000089947 */ /* 0x000fea0003800000 */
[----:B-1----:R0:W5:Y:S01]  /*0170*/  LDG.E.U8 R4, desc[UR8][R2.64] ;  /* 0x0000000802047981 */ /* 0x002162000c1e1100 */
[----:B------:R-:W-:Y:S05]  /*0180*/  BRA `(.L_x_2) ;  /* 0x0000000000447947 */ /* 0x000fea0003800000 */
.L_x_1:
[----:B-1----:R-:W2:Y:S02]  /*0190*/  LDG.E.U8 R4, desc[UR8][R2.64] ;  /* 0x0000000802047981 */ /* 0x002ea4000c1e1100 */
[----:B--2---:R-:W-:-:S05]  /*01a0*/  VIADD R5, R4, 0xffffff9b ;  /* 0xffffff9b04057836 */ /* 0x004fca0000000000 */
[----:B------:R-:W-:-:S04]  /*01b0*/  LOP3.LUT R5, R5, 0xff, RZ, 0xc0, !PT ;  /* 0x000000ff05057812 */ /* 0x000fc800078ec0ff */
[----:B------:R-:W-:-:S13]  /*01c0*/  ISETP.GT.U32.AND P1, PT, R5, 0x62, PT ;  /* 0x000000620500780c */ /* 0x000fda0003f24070 */
[----:B------:R-:W-:Y:S05]  /*01d0*/  @P1 BRA `(.L_x_2) ;  /* 0x0000000000301947 */ /* 0x000fea0003800000 */
[----:B------:R-:W-:-:S05]  /*01e0*/  PRMT R5, R4, 0x9910, RZ ;  /* 0x0000991004057816 */ /* 0x000fca00000000ff */
[----:B------:R-:W-:-:S05]  /*01f0*/  IMAD R5, R5, 0x29, RZ ;  /* 0x0000002905057824 */ /* 0x000fca00078e02ff */
[----:B------:R-:W-:-:S04]  /*0200*/  LOP3.LUT R5, R5, 0xffff, RZ, 0xc0, !PT ;  /* 0x0000ffff05057812 */ /* 0x000fc800078ec0ff */
[----:B------:R-:W-:-:S04]  /*0210*/  SHF.R.U32.HI R5, RZ, 0xa, R5 ;  /* 0x0000000aff057819 */ /* 0x000fc80000011605 */
[----:B------:R-:W-:-:S05]  /*0220*/  PRMT R5, R5, 0x9910, RZ ;  /* 0x0000991005057816 */ /* 0x000fca00000000ff */
[----:B------:R-:W-:-:S04]  /*0230*/  IMAD R5, R5, 0x19, RZ ;  /* 0x0000001905057824 */ /* 0x000fc800078e02ff */
[----:B------:R-:W-:-:S05]  /*0240*/  IMAD.MOV R5, RZ, RZ, -R5 ;  /* 0x000000ffff057224 */ /* 0x000fca00078e0a05 */
[----:B------:R-:W-:-:S05]  /*0250*/  PRMT R5, R5, 0x7710, RZ ;  /* 0x0000771005057816 */ /* 0x000fca00000000ff */
[----:B------:R-:W-:-:S05]  /*0260*/  IMAD.IADD R4, R4, 0x1, R5 ;  /* 0x0000000104047824 */ /* 0x000fca00078e0205 */
[----:B------:R-:W-:-:S05]  /*0270*/  PRMT R4, R4, 0x9910, RZ ;  /* 0x0000991004047816 */ /* 0x000fca00000000ff */
[----:B------:R-:W-:Y:S01]  /*0280*/  IMAD R4, R4, 0xa, RZ ;  /* 0x0000000a04047824 */ /* 0x000fe200078e02ff */
[----:B------:R-:W-:Y:S06]  /*0290*/  BRA `(.L_x_3) ;  /* 0x0000000000047947 */ /* 0x000fec0003800000 */
.L_x_2:
[----:B-----5:R-:W-:-:S07]  /*02a0*/  LOP3.LUT R4, RZ, R4, RZ, 0x33, !PT ;  /* 0x00000004ff047212 */ /* 0x020fce00078e33ff */
.L_x_3:
[----:B------:R-:W-:Y:S05]  /*02b0*/  BSYNC.RECONVERGENT B0 ;  /* 0x0000000000007941 */ /* 0x000fea0003800200 */
.L_x_0:
[----:B------:R3:W-:Y:S01]  /*02c0*/  STG.E.U8 desc[UR8][R2.64], R4 ;  /* 0x0000000402007986 */ /* 0x0007e2000c101108 */
[----:B------:R-:W-:Y:S05]  /*02d0*/  @!P0 BRA `(.L_x_4) ;  /* 0xfffffffc00808947 */ /* 0x000fea000383ffff */
[----:B------:R-:W-:Y:S05]  /*02e0*/  EXIT ;  /* 0x000000000000794d */ /* 0x000fea0003800000 */
.L_x_5:
[----:B------:R-:W-:-:S00]  /*02f0*/  BRA `(.L_x_5) ;  /* 0xfffffffc00fc7947 */ /* 0x000fc0000383ffff */
[----:B------:R-:W-:-:S00]  /*0300*/  NOP ;  /* 0x0000000000007918 */ /* 0x000fc00000000000 */
[----:B------:R-:W-:-:S00]  /*0310*/  NOP ;  /* 0x0000000000007918 */ /* 0x000fc00000000000 */
[----:B------:R-:W-:-:S00]  /*0320*/  NOP ;  /* 0x0000000000007918 */ /* 0x000fc00000000000 */
[----:B------:R-:W-:-:S00]  /*0330*/  NOP ;  /* 0x0000000000007918 */ /* 0x000fc00000000000 */
[----:B------:R-:W-:-:S00]  /*0340*/  NOP ;  /* 0x0000000000007918 */ /* 0x000fc00000000000 */
[----:B------:R-:W-:-:S00]  /*0350*/  NOP ;  /* 0x0000000000007918 */ /* 0x000fc00000000000 */
[----:B------:R-:W-:-:S00]  /*0360*/  NOP ;  /* 0x0000000000007918 */ /* 0x000fc00000000000 */
[----:B------:R-:W-:-:S00]  /*0370*/  NOP ;  /* 0x0000000000007918 */ /* 0x000fc00000000000 */
.L_x_17:


//--------------------- .text._Z19invertImageKernel_RPhii --------------------------
	.section	.text._Z19invertImageKernel_RPhii,"ax",@progbits
	.align	128
        .global         _Z19invertImageKernel_RPhii
        .type           _Z19invertImageKernel_RPhii,@function
        .size           _Z19invertImageKernel_RPhii,(.L_x_18 - _Z19invertImageKernel_RPhii)
        .other          _Z19invertImageKernel_RPhii,@"STO_CUDA_ENTRY STV_DEFAULT"
_Z19invertImageKernel_RPhii:
.text._Z19invertImageKernel_RPhii:
        /* <DEDUP_REMOVED lines=14> */
.L_x_10:
        /* <DEDUP_REMOVED lines=11> */
.L_x_7:
        /* <DEDUP_REMOVED lines=17> */
.L_x_8:
[----:B-----5:R-:W-:-:S07]  /*02a0*/  LOP3.LUT R4, RZ, R4, RZ, 0x33, !PT ;  /* 0x00000004ff047212 */ /* 0x020fce00078e33ff */
.L_x_9:
[----:B------:R-:W-:Y:S05]  /*02b0*/  BSYNC.RECONVERGENT B0 ;  /* 0x0000000000007941 */ /* 0x000fea0003800200 */
.L_x_6:
[----:B------:R3:W-:Y:S01]  /*02c0*/  STG.E.U8 desc[UR8][R2.64], R4 ;  /* 0x0000000402007986 */ /* 0x0007e2000c101108 */
[----:B------:R-:W-:Y:S05]  /*02d0*/  @!P0 BRA `(.L_x_10) ;  /* 0xfffffffc00808947 */ /* 0x000fea000383ffff */
[----:B------:R-:W-:Y:S05]  /*02e0*/  EXIT ;  /* 0x000000000000794d */ /* 0x000fea0003800000 */
.L_x_11:
        /* <DEDUP_REMOVED lines=9> */
.L_x_18:


//--------------------- .text._Z17invertImageKernelPhii --------------------------
	.section	.text._Z17invertImageKernelPhii,"ax",@progbits
	.align	128
        .global         _Z17invertImageKernelPhii
        .type           _Z17invertImageKernelPhii,@function
        .size           _Z17invertImageKernelPhii,(.L_x_19 - _Z17invertImageKernelPhii)
        .other          _Z17invertImageKernelPhii,@"STO_CUDA_ENTRY STV_DEFAULT"
_Z17invertImageKernelPhii:
.text._Z17invertImageKernelPhii:
[----:B------:R-:W-:Y:S01]  /*0000*/  LDC R1, c[0x0][0x37c] ;  /* 0x0000df00ff017b82 */ /* 0x000fe20000000800 */
[----:B------:R-:W0:Y:S01]  /*0010*/  S2R R3, SR_TID.X ;  /* 0x0000000000037919 */ /* 0x000e220000002100 */
[----:B------:R-:W1:Y:S06]  /*0020*/  LDCU UR6, c[0x0][0x370] ;  /* 0x00006e00ff0677ac */ /* 0x000e6c0008000800 */
[----:B------:R-:W0:Y:S01]  /*0030*/  S2UR UR7, SR_CTAID.X ;  /* 0x00000000000779c3 */ /* 0x000e220000002500 */
[----:B------:R-:W2:Y:S07]  /*0040*/  LDCU.64 UR4, c[0x0][0x388] ;  /* 0x00007100ff0477ac */ /* 0x000eae0008000a00 */
[----:B------:R-:W0:Y:S01]  /*0050*/  LDC R0, c[0x0][0x360] ;  /* 0x0000d800ff007b82 */ /* 0x000e220000000800 */
[----:B--2---:R-:W-:-:S04]  /*0060*/  UIMAD UR4, UR4, UR5, URZ ;  /* 0x00000005040472a4 */ /* 0x004fc8000f8e02ff */
[----:B------:R-:W-:Y:S01]  /*0070*/  UIMAD UR4, UR4, 0x3, URZ ;  /* 0x00000003040478a4 */ /* 0x000fe2000f8e02ff */
[C---:B0-----:R-:W-:Y:S02]  /*0080*/  IMAD R3, R0.reuse, UR7, R3 ;  /* 0x0000000700037c24 */ /* 0x041fe4000f8e0203 */
[----:B-1----:R-:W-:-:S03]  /*0090*/  IMAD R0, R0, UR6, RZ ;  /* 0x0000000600007c24 */ /* 0x002fc6000f8e02ff */
[----:B------:R-:W-:-:S13]  /*00a0*/  ISETP.GE.AND P0, PT, R3, UR4, PT ;  /* 0x0000000403007c0c */ /* 0x000fda000bf06270 */
[----:B------:R-:W-:Y:S05]  /*00b0*/  @P0 EXIT ;  /* 0x000000000000094d */ /* 0x000fea0003800000 */
[----:B------:R-:W0:Y:S01]  /*00c0*/  I2F.U32.RP R8, R0 ;  /* 0x0000000000087306 */ /* 0x000e220000209000 */
[C---:B------:R-:W-:Y:S01]  /*00d0*/  IMAD.IADD R2, R0.reuse, 0x1, R3 ;  /* 0x0000000100027824 */ /* 0x040fe200078e0203 */
[----:B------:R-:W-:Y:S01]  /*00e0*/  ISETP.NE.U32.AND P2, PT, R0, RZ, PT ;  /* 0x000000ff0000720c */ /* 0x000fe20003f45070 */
[----:B------:R-:W-:Y:S01]  /*00f0*/  IMAD.MOV R9, RZ, RZ, -R0 ;  /* 0x000000ffff097224 */ /* 0x000fe200078e0a00 */
[----:B------:R-:W1:Y:S01]  /*0100*/  LDCU.64 UR6, c[0x0][0x358] ;  /* 0x00006b00ff0677ac */ /* 0x000e620008000a00 */
[----:B------:R-:W-:Y:S01]  /*0110*/  BSSY.RECONVERGENT B0, `(.L_x_12) ;  /* 0x0000026000007945 */ /* 0x000fe20003800200 */
[C---:B------:R-:W-:Y:S02]  /*0120*/  ISETP.GE.AND P0, PT, R2.reuse, UR4, PT ;  /* 0x0000000402007c0c */ /* 0x040fe4000bf06270 */
[----:B------:R-:W-:Y:S01]  /*0130*/  VIMNMX R7, PT, PT, R2, UR4, !PT ;  /* 0x0000000402077c48 */ /* 0x000fe2000ffe0100 */
[----:B------:R-:W2:Y:S01]  /*0140*/  LDCU.64 UR8, c[0x0][0x380] ;  /* 0x00007000ff0877ac */ /* 0x000ea20008000a00 */
[----:B------:R-:W-:-:S04]  /*0150*/  SEL R6, RZ, 0x1, P0 ;  /* 0x00000001ff067807 */ /* 0x000fc80000000000 */
[----:B------:R-:W-:Y:S01]  /*0160*/  IADD3 R7, PT, PT, R7, -R2, -R6 ;  /* 0x8000000207077210 */ /* 0x000fe20007ffe806 */
[----:B0-----:R-:W0:Y:S02]  /*0170*/  MUFU.RCP R8, R8 ;  /* 0x0000000800087308 */ /* 0x001e240000001000 */
[----:B0-----:R-:W-:-:S06]  /*0180*/  VIADD R4, R8, 0xffffffe ;  /* 0x0ffffffe08047836 */ /* 0x001fcc0000000000 */
[----:B------:R0:W3:Y:S02]  /*0190*/  F2I.FTZ.U32.TRUNC.NTZ R5, R4 ;  /* 0x0000000400057305 */ /* 0x0000e4000021f000 */
[----:B0-----:R-:W-:Y:S02]  /*01a0*/  IMAD.MOV.U32 R4, RZ, RZ, RZ ;  /* 0x000000ffff047224 */ /* 0x001fe400078e00ff */
[----:B---3--:R-:W-:-:S04]  /*01b0*/  IMAD R9, R9, R5, RZ ;  /* 0x0000000509097224 */ /* 0x008fc800078e02ff */
[----:B------:R-:W-:-:S06]  /*01c0*/  IMAD.HI.U32 R8, R5, R9, R4 ;  /* 0x0000000905087227 */ /* 0x000fcc00078e0004 */
[----:B------:R-:W-:-:S04]  /*01d0*/  IMAD.HI.U32 R5, R8, R7, RZ ;  /* 0x0000000708057227 */ /* 0x000fc800078e00ff */
[----:B------:R-:W-:-:S04]  /*01e0*/  IMAD.MOV R2, RZ, RZ, -R5 ;  /* 0x000000ffff027224 */ /* 0x000fc800078e0a05 */
[----:B------:R-:W-:-:S05]  /*01f0*/  IMAD R7, R0, R2, R7 ;  /* 0x0000000200077224 */ /* 0x000fca00078e0207 */
[----:B------:R-:W-:-:S13]  /*0200*/  ISETP.GE.U32.AND P0, PT, R7, R0, PT ;  /* 0x000000000700720c */ /* 0x000fda0003f06070 */
[----:B------:R-:W-:Y:S02]  /*0210*/  @P0 IMAD.IADD R7, R7, 0x1, -R0 ;  /* 0x0000000107070824 */ /* 0x000fe400078e0a00 */
[----:B------:R-:W-:-:S03]  /*0220*/  @P0 VIADD R5, R5, 0x1 ;  /* 0x0000000105050836 */ /* 0x000fc60000000000 */
[----:B------:R-:W-:-:S13]  /*0230*/  ISETP.GE.U32.AND P1, PT, R7, R0, PT ;  /* 0x000000000700720c */ /* 0x000fda0003f26070 */
[----:B------:R-:W-:Y:S01]  /*0240*/  @P1 VIADD R5, R5, 0x1 ;  /* 0x0000000105051836 */ /* 0x000fe20000000000 */
[----:B------:R-:W-:-:S05]  /*0250*/  @!P2 LOP3.LUT R5, RZ, R0, RZ, 0x33, !PT ;  /* 0x00000000ff05a212 */ /* 0x000fca00078e33ff */
[----:B------:R-:W-:-:S05]  /*0260*/  IMAD.IADD R2, R6, 0x1, R5 ;  /* 0x0000000106027824 */ /* 0x000fca00078e0205 */
[C---:B------:R-:W-:Y:S02]  /*0270*/  LOP3.LUT R4, R2.reuse, 0x3, RZ, 0xc0, !PT ;  /* 0x0000000302047812 */ /* 0x040fe400078ec0ff */
[----:B------:R-:W-:Y:S02]  /*0280*/  ISETP.GE.U32.AND P0, PT, R2, 0x3, PT ;  /* 0x000000030200780c */ /* 0x000fe40003f06070 */
[----:B------:R-:W-:-:S13]  /*0290*/  ISETP.NE.AND P1, PT, R4, 0x3, PT ;  /* 0x000000030400780c */ /* 0x000fda0003f25270 */
[----:B-12---:R-:W-:Y:S05]  /*02a0*/  @!P1 BRA `(.L_x_13) ;  /* 0x0000000000309947 */ /* 0x006fea0003800000 */
[----:B------:R-:W-:-:S05]  /*02b0*/  VIADD R2, R2, 0x1 ;  /* 0x0000000102027836 */ /* 0x000fca0000000000 */
[----:B------:R-:W-:-:S05]  /*02c0*/  LOP3.LUT R2, R2, 0x3, RZ, 0xc0, !PT ;  /* 0x0000000302027812 */ /* 0x000fca00078ec0ff */
[----:B------:R-:W-:-:S07]  /*02d0*/  IMAD.MOV R2, RZ, RZ, -R2 ;  /* 0x000000ffff027224 */ /* 0x000fce00078e0a02 */
.L_x_14:
[----:B0-----:R-:W-:-:S04]  /*02e0*/  IADD3 R4, P1, PT, R3, UR8, RZ ;  /* 0x0000000803047c10 */ /* 0x001fc8000ff3e0ff */
[----:B------:R-:W-:-:S05]  /*02f0*/  LEA.HI.X.SX32 R5, R3, UR9, 0x1, P1 ;  /* 0x0000000903057c11 */ /* 0x000fca00088f0eff */
[----:B------:R-:W2:Y:S01]  /*0300*/  LDG.E.U8 R6, desc[UR6][R4.64] ;  /* 0x0000000604067981 */ /* 0x000ea2000c1e1100 */
[----:B------:R-:W-:Y:S02]  /*0310*/  VIADD R2, R2, 0x1 ;  /* 0x0000000102027836 */ /* 0x000fe40000000000 */
[----:B------:R-:W-:-:S03]  /*0320*/  IMAD.IADD R3, R0, 0x1, R3 ;  /* 0x0000000100037824 */ /* 0x000fc600078e0203 */
[----:B------:R-:W-:Y:S02]  /*0330*/  ISETP.NE.AND P1, PT, R2, RZ, PT ;  /* 0x000000ff0200720c */ /* 0x000fe40003f25270 */
[----:B--2---:R-:W-:-:S05]  /*0340*/  LOP3.LUT R7, RZ, R6, RZ, 0x33, !PT ;  /* 0x00000006ff077212 */ /* 0x004fca00078e33ff */
[----:B------:R0:W-:Y:S06]  /*0350*/  STG.E.U8 desc[UR6][R4.64], R7 ;  /* 0x0000000704007986 */ /* 0x0001ec000c101106 */
[----:B------:R-:W-:Y:S05]  /*0360*/  @P1 BRA `(.L_x_14) ;  /* 0xfffffffc00dc1947 */ /* 0x000fea000383ffff */
.L_x_13:
[----:B------:R-:W-:Y:S05]  /*0370*/  BSYNC.RECONVERGENT B0 ;  /* 0x0000000000007941 */ /* 0x000fea0003800200 */
.L_x_12:
[----:B------:R-:W-:Y:S05]  /*0380*/  @!P0 EXIT ;  /* 0x000000000000894d */ /* 0x000fea0003800000 */
[----:B------:R-:W-:Y:S01]  /*0390*/  SHF.R.S32.HI R19, RZ, 0x1f, R0 ;  /* 0x0000001fff137819 */ /* 0x000fe20000011400 */
[----:B------:R-:W1:Y:S06]  /*03a0*/  LDCU.64 UR8, c[0x0][0x380] ;  /* 0x00007000ff0877ac */ /* 0x000e6c0008000a00 */
.L_x_15:
[----:B-1----:R-:W-:-:S04]  /*03b0*/  IADD3 R10, P0, PT, R3, UR8, RZ ;  /* 0x00000008030a7c10 */ /* 0x002fc8000ff1e0ff */
[----:B--2---:R-:W-:-:S05]  /*03c0*/  LEA.HI.X.SX32 R11, R3, UR9, 0x1, P0 ;  /* 0x00000009030b7c11 */ /* 0x004fca00080f0eff */
[----:B------:R-:W2:Y:S01]  /*03d0*/  LDG.E.U8 R2, desc[UR6][R10.64] ;  /* 0x000000060a027981 */ /* 0x000ea2000c1e1100 */
[----:B------:R-:W-:-:S05]  /*03e0*/  IADD3 R6, P0, PT, R0, R10, RZ ;  /* 0x0000000a00067210 */ /* 0x000fca0007f1e0ff */
[----:B0-----:R-:W-:Y:S01]  /*03f0*/  IMAD.X R7, R19, 0x1, R11, P0 ;  /* 0x0000000113077824 */ /* 0x001fe200000e060b */
[----:B--2---:R-:W-:-:S05]  /*0400*/  LOP3.LUT R13, RZ, R2, RZ, 0x33, !PT ;  /* 0x00000002ff0d7212 */ /* 0x004fca00078e33ff */
[----:B------:R0:W-:Y:S04]  /*0410*/  STG.E.U8 desc[UR6][R10.64], R13 ;  /* 0x0000000d0a007986 */ /* 0x0001e8000c101106 */
[----:B------:R-:W2:Y:S01]  /*0420*/  LDG.E.U8 R2, desc[UR6][R6.64] ;  /* 0x0000000606027981 */ /* 0x000ea2000c1e1100 */
[----:B------:R-:W-:-:S05]  /*0430*/  IADD3 R8, P0, PT, R0, R6, RZ ;  /* 0x0000000600087210 */ /* 0x000fca0007f1e0ff */
[----:B------:R-:W-:Y:S01]  /*0440*/  IMAD.X R9, R19, 0x1, R7, P0 ;  /* 0x0000000113097824 */ /* 0x000fe200000e0607 */
[----:B--2---:R-:W-:-:S05]  /*0450*/  LOP3.LUT R15, RZ, R2, RZ, 0x33, !PT ;  /* 0x00000002ff0f7212 */ /* 0x004fca00078e33ff */
[----:B------:R2:W-:Y:S04]  /*0460*/  STG.E.U8 desc[UR6][R6.64], R15 ;  /* 0x0000000f06007986 */ /* 0x0005e8000c101106 */
[----:B------:R-:W3:Y:S01]  /*0470*/  LDG.E.U8 R2, desc[UR6][R8.64] ;  /* 0x0000000608027981 */ /* 0x000ee2000c1e1100 */
[----:B------:R-:W-:-:S05]  /*0480*/  IADD3 R4, P0, PT, R0, R8, RZ ;  /* 0x0000000800047210 */ /* 0x000fca0007f1e0ff */
[----:B------:R-:W-:Y:S01]  /*0490*/  IMAD.X R5, R19, 0x1, R9, P0 ;  /* 0x0000000113057824 */ /* 0x000fe200000e0609 */
[----:B---3--:R-:W-:-:S05]  /*04a0*/  LOP3.LUT R17, RZ, R2, RZ, 0x33, !PT ;  /* 0x00000002ff117212 */ /* 0x008fca00078e33ff */
[----:B------:R2:W-:Y:S04]  /*04b0*/  STG.E.U8 desc[UR6][R8.64], R17 ;  /* 0x0000001108007986 */ /* 0x0005e8000c101106 */
[----:B------:R-:W0:Y:S01]  /*04c0*/  LDG.E.U8 R2, desc[UR6][R4.64] ;  /* 0x0000000604027981 */ /* 0x000e22000c1e1100 */
[----:B------:R-:W-:-:S05]  /*04d0*/  IMAD R3, R0, 0x4, R3 ;  /* 0x0000000400037824 */ /* 0x000fca00078e0203 */
[----:B------:R-:W-:Y:S02]  /*04e0*/  ISETP.GE.AND P0, PT, R3, UR4, PT ;  /* 0x0000000403007c0c */ /* 0x000fe4000bf06270 */
[----:B0-----:R-:W-:-:S05]  /*04f0*/  LOP3.LUT R11, RZ, R2, RZ, 0x33, !PT ;  /* 0x00000002ff0b7212 */ /* 0x001fca00078e33ff */
[----:B------:R2:W-:Y:S06]  /*0500*/  STG.E.U8 desc[UR6][R4.64], R11 ;  /* 0x0000000b04007986 */ /* 0x0005ec000c101106 */
[----:B------:R-:W-:Y:S05]  /*0510*/  @!P0 BRA `(.L_x_15) ;  /* 0xfffffffc00a48947 */ /* 0x000fea000383ffff */
[----:B------:R-:W-:Y:S05]  /*0520*/  EXIT ;  /* 0x000000000000794d */ /* 0x000fea0003800000 */
.L_x_16:
        /* <DEDUP_REMOVED lines=13> */
.L_x_19:


//--------------------- .nv.shared.reserved.0     --------------------------
	.section	.nv.shared.reserved.0,"aw",@nobits
	.weak		__nv_reservedSMEM_offset_0_alias
	.size		__nv_reservedSMEM_offset_0_alias, 0, 64
	.other		__nv_reservedSMEM_offset_0_alias,@"STO_CUDA_RESERVED_SHARED STV_DEFAULT"
__nv_reservedSMEM_offset_0_alias:
	.zero		0
	.zero		64


//--------------------- .nv.constant0._Z27invertImageKernel_NewFormatPhii --------------------------
	.section	.nv.constant0._Z27invertImageKernel_NewFormatPhii,"a",@progbits
	.sectionflags	@""
	.align	4
.nv.constant0._Z27invertImageKernel_NewFormatPhii:
	.zero		912


//--------------------- .nv.constant0._Z19invertImageKernel_RPhii --------------------------
	.section	.nv.constant0._Z19invertImageKernel_RPhii,"a",@progbits
	.sectionflags	@""
	.align	4
.nv.constant0._Z19invertImageKernel_RPhii:
	.zero		912


//--------------------- .nv.constant0._Z17invertImageKernelPhii --------------------------
	.section	.nv.constant0._Z17invertImageKernelPhii,"a",@progbits
	.sectionflags	@""
	.align	4
.nv.constant0._Z17invertImageKernelPhii:
	.zero		912


//--------------------- SYMBOLS --------------------------

	.type		.nv.reservedSmem.offset0,@object
	.size		.nv.reservedSmem.offset0,0x4
